//
// Generated by NVIDIA NVVM Compiler
//
// Compiler Build ID: CL-36424714
// Cuda compilation tools, release 13.0, V13.0.88
// Based on NVVM 20.0.0
//

.version 9.0
.target sm_100
.address_size 64

	// .globl	_Z17pad_matrix_kernelPKfPfiiii

.visible .entry _Z17pad_matrix_kernelPKfPfiiii(
	.param .u64 .ptr .align 1 _Z17pad_matrix_kernelPKfPfiiii_param_0,
	.param .u64 .ptr .align 1 _Z17pad_matrix_kernelPKfPfiiii_param_1,
	.param .u32 _Z17pad_matrix_kernelPKfPfiiii_param_2,
	.param .u32 _Z17pad_matrix_kernelPKfPfiiii_param_3,
	.param .u32 _Z17pad_matrix_kernelPKfPfiiii_param_4,
	.param .u32 _Z17pad_matrix_kernelPKfPfiiii_param_5
)
{
	.reg .pred 	%p<7>;
	.reg .b32 	%r<29>;
	.reg .b32 	%f<2>;
	.reg .b64 	%rd<11>;

	ld.param.u64 	%rd2, [_Z17pad_matrix_kernelPKfPfiiii_param_0];
	ld.param.u64 	%rd3, [_Z17pad_matrix_kernelPKfPfiiii_param_1];
	ld.param.u32 	%r7, [_Z17pad_matrix_kernelPKfPfiiii_param_2];
	ld.param.u32 	%r8, [_Z17pad_matrix_kernelPKfPfiiii_param_3];
	ld.param.u32 	%r9, [_Z17pad_matrix_kernelPKfPfiiii_param_4];
	ld.param.u32 	%r10, [_Z17pad_matrix_kernelPKfPfiiii_param_5];
	cvta.to.global.u64 	%rd1, %rd3;
	mov.u32 	%r11, %ntid.x;
	mov.u32 	%r12, %ctaid.x;
	mov.u32 	%r13, %tid.x;
	mad.lo.s32 	%r1, %r11, %r12, %r13;
	shl.b32 	%r14, %r10, 1;
	add.s32 	%r2, %r14, %r7;
	add.s32 	%r3, %r14, %r8;
	mul.lo.s32 	%r15, %r3, %r9;
	mul.lo.s32 	%r16, %r15, %r2;
	setp.ge.s32 	%p1, %r1, %r16;
	@%p1 bra 	$L__BB0_4;
	div.s32 	%r17, %r1, %r3;
	mul.lo.s32 	%r18, %r17, %r3;
	sub.s32 	%r4, %r1, %r18;
	div.s32 	%r19, %r17, %r2;
	mul.lo.s32 	%r20, %r19, %r2;
	sub.s32 	%r5, %r17, %r20;
	rem.s32 	%r6, %r19, %r9;
	sub.s32 	%r21, %r2, %r10;
	setp.lt.s32 	%p2, %r5, %r21;
	min.s32 	%r22, %r5, %r4;
	setp.ge.s32 	%p3, %r22, %r10;
	sub.s32 	%r23, %r3, %r10;
	setp.lt.s32 	%p4, %r4, %r23;
	and.pred  	%p5, %p2, %p4;
	and.pred  	%p6, %p5, %p3;
	@%p6 bra 	$L__BB0_3;
	mul.wide.s32 	%rd9, %r1, 4;
	add.s64 	%rd10, %rd1, %rd9;
	mov.b32 	%r28, 0;
	st.global.u32 	[%rd10], %r28;
	bra.uni 	$L__BB0_4;
$L__BB0_3:
	sub.s32 	%r24, %r5, %r10;
	sub.s32 	%r25, %r4, %r10;
	mad.lo.s32 	%r26, %r6, %r7, %r24;
	mad.lo.s32 	%r27, %r26, %r8, %r25;
	cvta.to.global.u64 	%rd4, %rd2;
	mul.wide.s32 	%rd5, %r27, 4;
	add.s64 	%rd6, %rd4, %rd5;
	ld.global.f32 	%f1, [%rd6];
	mul.wide.s32 	%rd7, %r1, 4;
	add.s64 	%rd8, %rd1, %rd7;
	st.global.f32 	[%rd8], %f1;
$L__BB0_4:
	ret;

}


// ===== COMPILED SASS (sm_100) =====

	.target	sm_100

	.elftype	@"ET_EXEC"


//--------------------- .note.nv.tkinfo           --------------------------
	.section	.note.nv.tkinfo,"",@"SHT_NOTE"
	.sectionflags	@"SHF_NOTE_NV_TKINFO"
	.tkinfo
        /*0018*/ 	.word	0x00000002
        /*0030*/ 	.string	""
        /*0030*/ 	.string	"ptxas"
        /*0030*/ 	.string	"Cuda compilation tools, release 13.0, V13.0.88"
        /*0030*/ 	.string	"Build cuda_13.0.r13.0/compiler.36424714_0"
        /*0030*/ 	.string	"-arch sm_100 -m 64 "



//--------------------- .note.nv.cuinfo           --------------------------
	.section	.note.nv.cuinfo,"",@"SHT_NOTE"
	.sectionflags	@"SHF_NOTE_NV_CUINFO"
        /*0018*/ 	.short	0x0002
        /*001a*/ 	.short	0x0064
        /*001c*/ 	.short	0x0082
	.zero		2


//--------------------- .nv.info                  --------------------------
	.section	.nv.info,"",@"SHT_CUDA_INFO"
	.align	4


	//----- nvinfo : EIATTR_REGCOUNT
	.align		4
        /*0000*/ 	.byte	0x04, 0x2f
        /*0002*/ 	.short	(.L_1 - .L_0)
	.align		4
.L_0:
        /*0004*/ 	.word	index@(_Z17pad_matrix_kernelPKfPfiiii)
        /*0008*/ 	.word	0x00000012


	//----- nvinfo : EIATTR_FRAME_SIZE
	.align		4
.L_1:
        /*000c*/ 	.byte	0x04, 0x11
        /*000e*/ 	.short	(.L_3 - .L_2)
	.align		4
.L_2:
        /*0010*/ 	.word	index@(_Z17pad_matrix_kernelPKfPfiiii)
        /*0014*/ 	.word	0x00000000


	//----- nvinfo : EIATTR_MIN_STACK_SIZE
	.align		4
.L_3:
        /*0018*/ 	.byte	0x04, 0x12
        /*001a*/ 	.short	(.L_5 - .L_4)
	.align		4
.L_4:
        /*001c*/ 	.word	index@(_Z17pad_matrix_kernelPKfPfiiii)
        /*0020*/ 	.word	0x00000000
.L_5:


//--------------------- .nv.compat                --------------------------
	.section	.nv.compat,"",@"SHT_CUDA_COMPAT_INFO"
	.align	4
        /*0000*/ 	.byte	0x02, 0x09, 0x00, 0x00, 0x02, 0x02, 0x01, 0x00, 0x02, 0x05, 0x05, 0x00, 0x03, 0x07, 0x01, 0x01
        /*0010*/ 	.byte	0x02, 0x03, 0x00, 0x00, 0x02, 0x06, 0x01, 0x00, 0x04, 0x0b, 0x08, 0x00, 0x09, 0x00, 0x00, 0x00
        /*0020*/ 	.byte	0x00, 0x00, 0x00, 0x00


//--------------------- .nv.info._Z17pad_matrix_kernelPKfPfiiii --------------------------
	.section	.nv.info._Z17pad_matrix_kernelPKfPfiiii,"",@"SHT_CUDA_INFO"
	.sectionflags	@""
	.align	4


	//----- nvinfo : EIATTR_CUDA_API_VERSION
	.align		4
        /*0000*/ 	.byte	0x04, 0x37
        /*0002*/ 	.short	(.L_7 - .L_6)
.L_6:
        /*0004*/ 	.word	0x00000082


	//----- nvinfo : EIATTR_KPARAM_INFO
	.align		4
.L_7:
        /*0008*/ 	.byte	0x04, 0x17
        /*000a*/ 	.short	(.L_9 - .L_8)
.L_8:
        /*000c*/ 	.word	0x00000000
        /*0010*/ 	.short	0x0005
        /*0012*/ 	.short	0x001c
        /*0014*/ 	.byte	0x00, 0xf0, 0x11, 0x00


	//----- nvinfo : EIATTR_KPARAM_INFO
	.align		4
.L_9:
        /*0018*/ 	.byte	0x04, 0x17
        /*001a*/ 	.short	(.L_11 - .L_10)
.L_10:
        /*001c*/ 	.word	0x00000000
        /*0020*/ 	.short	0x0004
        /*0022*/ 	.short	0x0018
        /*0024*/ 	.byte	0x00, 0xf0, 0x11, 0x00


	//----- nvinfo : EIATTR_KPARAM_INFO
	.align		4
.L_11:
        /*0028*/ 	.byte	0x04, 0x17
        /*002a*/ 	.short	(.L_13 - .L_12)
.L_12:
        /*002c*/ 	.word	0x00000000
        /*0030*/ 	.short	0x0003
        /*0032*/ 	.short	0x0014
        /*0034*/ 	.byte	0x00, 0xf0, 0x11, 0x00


	//----- nvinfo : EIATTR_KPARAM_INFO
	.align		4
.L_13:
        /*0038*/ 	.byte	0x04, 0x17
        /*003a*/ 	.short	(.L_15 - .L_14)
.L_14:
        /*003c*/ 	.word	0x00000000
        /*0040*/ 	.short	0x0002
        /*0042*/ 	.short	0x0010
        /*0044*/ 	.byte	0x00, 0xf0, 0x11, 0x00


	//----- nvinfo : EIATTR_KPARAM_INFO
	.align		4
.L_15:
        /*0048*/ 	.byte	0x04, 0x17
        /*004a*/ 	.short	(.L_17 - .L_16)
.L_16:
        /*004c*/ 	.word	0x00000000
        /*0050*/ 	.short	0x0001
        /*0052*/ 	.short	0x0008
        /*0054*/ 	.byte	0x00, 0xf5, 0x21, 0x00


	//----- nvinfo : EIATTR_KPARAM_INFO
	.align		4
.L_17:
        /*0058*/ 	.byte	0x04, 0x17
        /*005a*/ 	.short	(.L_19 - .L_18)
.L_18:
        /*005c*/ 	.word	0x00000000
        /*0060*/ 	.short	0x0000
        /*0062*/ 	.short	0x0000
        /*0064*/ 	.byte	0x00, 0xf5, 0x21, 0x00


	//----- nvinfo : EIATTR_SPARSE_MMA_MASK
	.align		4
.L_19:
        /*0068*/ 	.byte	0x03, 0x50
        /*006a*/ 	.short	0x0000


	//----- nvinfo : EIATTR_MAXREG_COUNT
	.align		4
        /*006c*/ 	.byte	0x03, 0x1b
        /*006e*/ 	.short	0x00ff


	//----- nvinfo : EIATTR_MERCURY_ISA_VERSION
	.align		4
        /*0070*/ 	.byte	0x03, 0x5f
        /*0072*/ 	.short	0x0101


	//----- nvinfo : EIATTR_VRC_CTA_INIT_COUNT
	.align		4
        /*0074*/ 	.byte	0x02, 0x4a
	.zero		1
	.zero		1


	//----- nvinfo : EIATTR_EXIT_INSTR_OFFSETS
	.align		4
        /*0078*/ 	.byte	0x04, 0x1c
        /*007a*/ 	.short	(.L_21 - .L_20)


	//   ....[0]....
.L_20:
        /*007c*/ 	.word	0x000000c0


	//   ....[1]....
        /*0080*/ 	.word	0x00000630


	//   ....[2]....
        /*0084*/ 	.word	0x00000700


	//----- nvinfo : EIATTR_CBANK_PARAM_SIZE
	.align		4
.L_21:
        /*0088*/ 	.byte	0x03, 0x19
        /*008a*/ 	.short	0x0020


	//----- nvinfo : EIATTR_PARAM_CBANK
	.align		4
        /*008c*/ 	.byte	0x04, 0x0a
        /*008e*/ 	.short	(.L_23 - .L_22)
	.align		4
.L_22:
        /*0090*/ 	.word	index@(.nv.constant0._Z17pad_matrix_kernelPKfPfiiii)
        /*0094*/ 	.short	0x0380
        /*0096*/ 	.short	0x0020


	//----- nvinfo : EIATTR_SW_WAR
	.align		4
.L_23:
        /*0098*/ 	.byte	0x04, 0x36
        /*009a*/ 	.short	(.L_25 - .L_24)
.L_24:
        /*009c*/ 	.word	0x00000008
.L_25:


//--------------------- .nv.callgraph             --------------------------
	.section	.nv.callgraph,"",@"SHT_CUDA_CALLGRAPH"
	.align	4
	.sectionentsize	8
	.align		4
        /*0000*/ 	.word	0x00000000
	.align		4
        /*0004*/ 	.word	0xffffffff
	.align		4
        /*0008*/ 	.word	0x00000000
	.align		4
        /*000c*/ 	.word	0xfffffffe
	.align		4
        /*0010*/ 	.word	0x00000000
	.align		4
        /*0014*/ 	.word	0xfffffffd
	.align		4
        /*0018*/ 	.word	0x00000000
	.align		4
        /*001c*/ 	.word	0xfffffffc


//--------------------- .text._Z17pad_matrix_kernelPKfPfiiii --------------------------
	.section	.text._Z17pad_matrix_kernelPKfPfiiii,"ax",@progbits
	.align	128
        .global         _Z17pad_matrix_kernelPKfPfiiii
        .type           _Z17pad_matrix_kernelPKfPfiiii,@function
        .size           _Z17pad_matrix_kernelPKfPfiiii,(.L_x_1 - _Z17pad_matrix_kernelPKfPfiiii)
        .other          _Z17pad_matrix_kernelPKfPfiiii,@"STO_CUDA_ENTRY STV_DEFAULT"
_Z17pad_matrix_kernelPKfPfiiii:
.text._Z17pad_matrix_kernelPKfPfiiii:
[----:B------:R-:W-:Y:S01]  /*0000*/  LDC R1, c[0x0][0x37c] ;  /* 0x0000df00ff017b82 */ /* 0x000fe20000000800 */
[----:B------:R-:W0:Y:S07]  /*0010*/  S2R R0, SR_CTAID.X ;  /* 0x0000000000007919 */ /* 0x000e2e0000002500 */
[----:B------:R-:W1:Y:S01]  /*0020*/  LDC.64 R2, c[0x0][0x390] ;  /* 0x0000e400ff027b82 */ /* 0x000e620000000a00 */
[----:B------:R-:W0:Y:S01]  /*0030*/  LDCU UR4, c[0x0][0x360] ;  /* 0x00006c00ff0477ac */ /* 0x000e220008000800 */
[----:B------:R-:W0:Y:S06]  /*0040*/  S2R R11, SR_TID.X ;  /* 0x00000000000b7919 */ /* 0x000e2c0000002100 */
[----:B------:R-:W1:Y:S02]  /*0050*/  LDC.64 R4, c[0x0][0x398] ;  /* 0x0000e600ff047b82 */ /* 0x000e640000000a00 */
[----:B-1----:R-:W-:-:S02]  /*0060*/  IMAD R7, R5, 0x2, R3 ;  /* 0x0000000205077824 */ /* 0x002fc400078e0203 */
[----:B------:R-:W-:Y:S02]  /*0070*/  IMAD R6, R5, 0x2, R2 ;  /* 0x0000000205067824 */ /* 0x000fe400078e0202 */
[----:B------:R-:W-:Y:S02]  /*0080*/  IMAD R9, R7, R4, RZ ;  /* 0x0000000407097224 */ /* 0x000fe400078e02ff */
[----:B0-----:R-:W-:Y:S02]  /*0090*/  IMAD R0, R0, UR4, R11 ;  /* 0x0000000400007c24 */ /* 0x001fe4000f8e020b */
[----:B------:R-:W-:-:S05]  /*00a0*/  IMAD R9, R6, R9, RZ ;  /* 0x0000000906097224 */ /* 0x000fca00078e02ff */
[----:B------:R-:W-:-:S13]  /*00b0*/  ISETP.GE.AND P0, PT, R0, R9, PT ;  /* 0x000000090000720c */ /* 0x000fda0003f06270 */
[----:B------:R-:W-:Y:S05]  /*00c0*/  @P0 EXIT ;  /* 0x000000000000094d */ /* 0x000fea0003800000 */
[-C--:B------:R-:W-:Y:S01]  /*00d0*/  IABS R15, R7.reuse ;  /* 0x00000007000f7213 */ /* 0x080fe20000000000 */
[----:B------:R-:W0:Y:S01]  /*00e0*/  LDCU.64 UR4, c[0x0][0x358] ;  /* 0x00006b00ff0477ac */ /* 0x000e220008000a00 */
[----:B------:R-:W-:Y:S02]  /*00f0*/  IABS R9, R6 ;  /* 0x0000000600097213 */ /* 0x000fe40000000000 */
[----:B------:R-:W1:Y:S01]  /*0100*/  I2F.RP R8, R15 ;  /* 0x0000000f00087306 */ /* 0x000e620000209400 */
[----:B------:R-:W-:-:S07]  /*0110*/  IABS R14, R7 ;  /* 0x00000007000e7213 */ /* 0x000fce0000000000 */
[----:B-1----:R-:W1:Y:S02]  /*0120*/  MUFU.RCP R8, R8 ;  /* 0x0000000800087308 */ /* 0x002e640000001000 */
[----:B-1----:R-:W-:Y:S02]  /*0130*/  IADD3 R10, PT, PT, R8, 0xffffffe, RZ ;  /* 0x0ffffffe080a7810 */ /* 0x002fe40007ffe0ff */
[----:B------:R-:W-:-:S04]  /*0140*/  IABS R8, R0 ;  /* 0x0000000000087213 */ /* 0x000fc80000000000 */
[----:B------:R1:W2:Y:S02]  /*0150*/  F2I.FTZ.U32.TRUNC.NTZ R11, R10 ;  /* 0x0000000a000b7305 */ /* 0x0002a4000021f000 */
[----:B-1----:R-:W-:Y:S02]  /*0160*/  IMAD.MOV.U32 R10, RZ, RZ, RZ ;  /* 0x000000ffff0a7224 */ /* 0x002fe400078e00ff */
[----:B--2---:R-:W-:-:S04]  /*0170*/  IMAD.MOV R12, RZ, RZ, -R11 ;  /* 0x000000ffff0c7224 */ /* 0x004fc800078e0a0b */
[----:B------:R-:W-:Y:S02]  /*0180*/  IMAD R13, R12, R15, RZ ;  /* 0x0000000f0c0d7224 */ /* 0x000fe400078e02ff */
[----:B------:R-:W1:Y:S02]  /*0190*/  I2F.RP R12, R9 ;  /* 0x00000009000c7306 */ /* 0x000e640000209400 */
[----:B------:R-:W-:Y:S01]  /*01a0*/  IMAD.HI.U32 R11, R11, R13, R10 ;  /* 0x0000000d0b0b7227 */ /* 0x000fe200078e000a */
[----:B------:R-:W-:Y:S02]  /*01b0*/  IADD3 R10, PT, PT, RZ, -R14, RZ ;  /* 0x8000000eff0a7210 */ /* 0x000fe40007ffe0ff */
[----:B------:R-:W-:-:S03]  /*01c0*/  IABS R14, R6 ;  /* 0x00000006000e7213 */ /* 0x000fc60000000000 */
[----:B------:R-:W-:-:S04]  /*01d0*/  IMAD.HI.U32 R13, R11, R8, RZ ;  /* 0x000000080b0d7227 */ /* 0x000fc800078e00ff */
[----:B------:R-:W-:Y:S01]  /*01e0*/  IMAD R8, R13, R10, R8 ;  /* 0x0000000a0d087224 */ /* 0x000fe200078e0208 */
[----:B-1----:R-:W1:Y:S04]  /*01f0*/  MUFU.RCP R12, R12 ;  /* 0x0000000c000c7308 */ /* 0x002e680000001000 */
[----:B------:R-:W-:-:S13]  /*0200*/  ISETP.GT.U32.AND P2, PT, R15, R8, PT ;  /* 0x000000080f00720c */ /* 0x000fda0003f44070 */
[----:B------:R-:W-:Y:S01]  /*0210*/  @!P2 IMAD.IADD R8, R8, 0x1, -R15 ;  /* 0x000000010808a824 */ /* 0x000fe200078e0a0f */
[----:B------:R-:W-:Y:S01]  /*0220*/  @!P2 IADD3 R13, PT, PT, R13, 0x1, RZ ;  /* 0x000000010d0da810 */ /* 0x000fe20007ffe0ff */
[----:B-1----:R-:W-:Y:S01]  /*0230*/  VIADD R10, R12, 0xffffffe ;  /* 0x0ffffffe0c0a7836 */ /* 0x002fe20000000000 */
[----:B------:R-:W-:Y:S02]  /*0240*/  ISETP.NE.AND P2, PT, R7, RZ, PT ;  /* 0x000000ff0700720c */ /* 0x000fe40003f45270 */
[----:B------:R-:W-:Y:S01]  /*0250*/  ISETP.GE.U32.AND P0, PT, R8, R15, PT ;  /* 0x0000000f0800720c */ /* 0x000fe20003f06070 */
[----:B------:R1:W2:Y:S01]  /*0260*/  F2I.FTZ.U32.TRUNC.NTZ R11, R10 ;  /* 0x0000000a000b7305 */ /* 0x0002a2000021f000 */
[----:B------:R-:W-:Y:S02]  /*0270*/  LOP3.LUT R8, R0, R7, RZ, 0x3c, !PT ;  /* 0x0000000700087212 */ /* 0x000fe400078e3cff */
[----:B------:R-:W-:Y:S02]  /*0280*/  IABS R12, R4 ;  /* 0x00000004000c7213 */ /* 0x000fe40000000000 */
[----:B------:R-:W-:Y:S01]  /*0290*/  ISETP.GE.AND P1, PT, R8, RZ, PT ;  /* 0x000000ff0800720c */ /* 0x000fe20003f26270 */
[----:B-1----:R-:W-:-:S06]  /*02a0*/  IMAD.MOV.U32 R10, RZ, RZ, RZ ;  /* 0x000000ffff0a7224 */ /* 0x002fcc00078e00ff */
[----:B------:R-:W-:Y:S02]  /*02b0*/  @P0 VIADD R13, R13, 0x1 ;  /* 0x000000010d0d0836 */ /* 0x000fe40000000000 */
[----:B--2---:R-:W-:-:S04]  /*02c0*/  IMAD.MOV R8, RZ, RZ, -R11 ;  /* 0x000000ffff087224 */ /* 0x004fc800078e0a0b */
[----:B------:R-:W-:Y:S01]  /*02d0*/  @!P1 IADD3 R13, PT, PT, -R13, RZ, RZ ;  /* 0x000000ff0d0d9210 */ /* 0x000fe20007ffe1ff */
[----:B------:R-:W-:Y:S01]  /*02e0*/  IMAD R15, R8, R9, RZ ;  /* 0x00000009080f7224 */ /* 0x000fe200078e02ff */
[----:B------:R-:W-:Y:S01]  /*02f0*/  @!P2 LOP3.LUT R13, RZ, R7, RZ, 0x33, !PT ;  /* 0x00000007ff0da212 */ /* 0x000fe200078e33ff */
[----:B------:R-:W-:Y:S02]  /*0300*/  IMAD.MOV.U32 R8, RZ, RZ, R12 ;  /* 0x000000ffff087224 */ /* 0x000fe400078e000c */
[----:B------:R-:W-:Y:S01]  /*0310*/  IMAD.HI.U32 R10, R11, R15, R10 ;  /* 0x0000000f0b0a7227 */ /* 0x000fe200078e000a */
[----:B------:R-:W-:Y:S02]  /*0320*/  IABS R12, R13 ;  /* 0x0000000d000c7213 */ /* 0x000fe40000000000 */
[----:B------:R-:W-:Y:S02]  /*0330*/  IADD3 R15, PT, PT, RZ, -R14, RZ ;  /* 0x8000000eff0f7210 */ /* 0x000fe40007ffe0ff */
[----:B------:R-:W1:Y:S01]  /*0340*/  I2F.RP R14, R8 ;  /* 0x00000008000e7306 */ /* 0x000e620000209400 */
[----:B------:R-:W-:-:S02]  /*0350*/  IMAD.MOV.U32 R11, RZ, RZ, R12 ;  /* 0x000000ffff0b7224 */ /* 0x000fc400078e000c */
[----:B------:R-:W-:Y:S02]  /*0360*/  IMAD.MOV.U32 R12, RZ, RZ, R15 ;  /* 0x000000ffff0c7224 */ /* 0x000fe400078e000f */
[----:B------:R-:W-:-:S04]  /*0370*/  IMAD.HI.U32 R10, R10, R11, RZ ;  /* 0x0000000b0a0a7227 */ /* 0x000fc800078e00ff */
[----:B------:R-:W-:-:S05]  /*0380*/  IMAD R12, R10, R12, R11 ;  /* 0x0000000c0a0c7224 */ /* 0x000fca00078e020b */
[----:B------:R-:W-:Y:S01]  /*0390*/  ISETP.GT.U32.AND P2, PT, R9, R12, PT ;  /* 0x0000000c0900720c */ /* 0x000fe20003f44070 */
[----:B-1----:R-:W1:-:S12]  /*03a0*/  MUFU.RCP R14, R14 ;  /* 0x0000000e000e7308 */ /* 0x002e580000001000 */
[-C--:B------:R-:W-:Y:S02]  /*03b0*/  @!P2 IADD3 R12, PT, PT, R12, -R9.reuse, RZ ;  /* 0x800000090c0ca210 */ /* 0x080fe40007ffe0ff */
[----:B------:R-:W-:Y:S02]  /*03c0*/  @!P2 IADD3 R10, PT, PT, R10, 0x1, RZ ;  /* 0x000000010a0aa810 */ /* 0x000fe40007ffe0ff */
[----:B------:R-:W-:Y:S01]  /*03d0*/  ISETP.GE.U32.AND P0, PT, R12, R9, PT ;  /* 0x000000090c00720c */ /* 0x000fe20003f06070 */
[----:B-1----:R-:W-:Y:S01]  /*03e0*/  VIADD R11, R14, 0xffffffe ;  /* 0x0ffffffe0e0b7836 */ /* 0x002fe20000000000 */
[----:B------:R-:W-:Y:S01]  /*03f0*/  LOP3.LUT R9, R13, R6, RZ, 0x3c, !PT ;  /* 0x000000060d097212 */ /* 0x000fe200078e3cff */
[----:B------:R-:W-:Y:S01]  /*0400*/  IMAD.MOV R12, RZ, RZ, -R13 ;  /* 0x000000ffff0c7224 */ /* 0x000fe200078e0a0d */
[----:B------:R-:W-:Y:S02]  /*0410*/  ISETP.NE.AND P2, PT, R6, RZ, PT ;  /* 0x000000ff0600720c */ /* 0x000fe40003f45270 */
[----:B------:R-:W-:Y:S01]  /*0420*/  ISETP.GE.AND P1, PT, R9, RZ, PT ;  /* 0x000000ff0900720c */ /* 0x000fe20003f26270 */
[----:B------:R-:W1:Y:S01]  /*0430*/  F2I.FTZ.U32.TRUNC.NTZ R11, R11 ;  /* 0x0000000b000b7305 */ /* 0x000e62000021f000 */
[C---:B------:R-:W-:Y:S01]  /*0440*/  IMAD R12, R7.reuse, R12, R0 ;  /* 0x0000000c070c7224 */ /* 0x040fe200078e0200 */
[----:B------:R-:W-:-:S04]  /*0450*/  IADD3 R7, PT, PT, R7, -R5, RZ ;  /* 0x8000000507077210 */ /* 0x000fc80007ffe0ff */
[----:B------:R-:W-:Y:S01]  /*0460*/  @P0 VIADD R10, R10, 0x1 ;  /* 0x000000010a0a0836 */ /* 0x000fe20000000000 */
[----:B------:R-:W-:-:S04]  /*0470*/  ISETP.GE.AND P0, PT, R12, R7, PT ;  /* 0x000000070c00720c */ /* 0x000fc80003f06270 */
[----:B------:R-:W-:-:S04]  /*0480*/  MOV R9, R10 ;  /* 0x0000000a00097202 */ /* 0x000fc80000000f00 */
[----:B------:R-:W-:Y:S01]  /*0490*/  @!P1 IADD3 R9, PT, PT, -R9, RZ, RZ ;  /* 0x000000ff09099210 */ /* 0x000fe20007ffe1ff */
[----:B-1----:R-:W-:Y:S01]  /*04a0*/  IMAD.MOV R15, RZ, RZ, -R11 ;  /* 0x000000ffff0f7224 */ /* 0x002fe200078e0a0b */
[----:B------:R-:W-:-:S03]  /*04b0*/  @!P2 LOP3.LUT R9, RZ, R6, RZ, 0x33, !PT ;  /* 0x00000006ff09a212 */ /* 0x000fc600078e33ff */
[----:B------:R-:W-:Y:S01]  /*04c0*/  IMAD R15, R15, R8, RZ ;  /* 0x000000080f0f7224 */ /* 0x000fe200078e02ff */
[----:B------:R-:W-:Y:S01]  /*04d0*/  IABS R7, R9 ;  /* 0x0000000900077213 */ /* 0x000fe20000000000 */
[----:B------:R-:W-:-:S04]  /*04e0*/  IMAD.MOV R10, RZ, RZ, -R9 ;  /* 0x000000ffff0a7224 */ /* 0x000fc800078e0a09 */
[C---:B------:R-:W-:Y:S01]  /*04f0*/  IMAD R13, R6.reuse, R10, R13 ;  /* 0x0000000a060d7224 */ /* 0x040fe200078e020d */
[----:B------:R-:W-:Y:S01]  /*0500*/  IADD3 R6, PT, PT, R6, -R5, RZ ;  /* 0x8000000506067210 */ /* 0x000fe20007ffe0ff */
[----:B------:R-:W-:-:S03]  /*0510*/  IMAD.MOV.U32 R10, RZ, RZ, RZ ;  /* 0x000000ffff0a7224 */ /* 0x000fc600078e00ff */
[----:B------:R-:W-:Y:S01]  /*0520*/  ISETP.LT.AND P0, PT, R13, R6, !P0 ;  /* 0x000000060d00720c */ /* 0x000fe20004701270 */
[----:B------:R-:W-:Y:S01]  /*0530*/  IMAD.HI.U32 R10, R11, R15, R10 ;  /* 0x0000000f0b0a7227 */ /* 0x000fe200078e000a */
[----:B------:R-:W-:Y:S02]  /*0540*/  MOV R11, R7 ;  /* 0x00000007000b7202 */ /* 0x000fe40000000f00 */
[----:B------:R-:W-:-:S03]  /*0550*/  VIMNMX R6, PT, PT, R12, R13, PT ;  /* 0x0000000d0c067248 */ /* 0x000fc60003fe0100 */
[----:B------:R-:W-:Y:S01]  /*0560*/  IMAD.HI.U32 R10, R10, R11, RZ ;  /* 0x0000000b0a0a7227 */ /* 0x000fe200078e00ff */
[----:B------:R-:W-:-:S03]  /*0570*/  ISETP.GE.AND P0, PT, R6, R5, P0 ;  /* 0x000000050600720c */ /* 0x000fc60000706270 */
[----:B------:R-:W-:-:S04]  /*0580*/  IMAD.MOV R10, RZ, RZ, -R10 ;  /* 0x000000ffff0a7224 */ /* 0x000fc800078e0a0a */
[----:B------:R-:W-:-:S05]  /*0590*/  IMAD R11, R8, R10, R11 ;  /* 0x0000000a080b7224 */ /* 0x000fca00078e020b */
[----:B------:R-:W-:Y:S01]  /*05a0*/  ISETP.GT.U32.AND P1, PT, R8, R11, PT ;  /* 0x0000000b0800720c */ /* 0x000fe20003f24070 */
[----:B------:R-:W1:-:S12]  /*05b0*/  @!P0 LDC.64 R6, c[0x0][0x388] ;  /* 0x0000e200ff068b82 */ /* 0x000e580000000a00 */
[----:B------:R-:W-:Y:S02]  /*05c0*/  @!P1 IADD3 R11, PT, PT, R11, -R8, RZ ;  /* 0x800000080b0b9210 */ /* 0x000fe40007ffe0ff */
[----:B------:R-:W-:Y:S02]  /*05d0*/  ISETP.GE.AND P1, PT, R9, RZ, PT ;  /* 0x000000ff0900720c */ /* 0x000fe40003f26270 */
[----:B------:R-:W-:Y:S01]  /*05e0*/  ISETP.GT.U32.AND P2, PT, R8, R11, PT ;  /* 0x0000000b0800720c */ /* 0x000fe20003f44070 */
[----:B-1----:R-:W-:-:S05]  /*05f0*/  @!P0 IMAD.WIDE R6, R0, 0x4, R6 ;  /* 0x0000000400068825 */ /* 0x002fca00078e0206 */
[----:B0-----:R0:W-:Y:S07]  /*0600*/  @!P0 STG.E desc[UR4][R6.64], RZ ;  /* 0x000000ff06008986 */ /* 0x0011ee000c101904 */
[----:B------:R-:W-:Y:S01]  /*0610*/  @!P2 IMAD.IADD R11, R11, 0x1, -R8 ;  /* 0x000000010b0ba824 */ /* 0x000fe200078e0a08 */
[----:B------:R-:W-:Y:S01]  /*0620*/  ISETP.NE.AND P2, PT, R4, RZ, PT ;  /* 0x000000ff0400720c */ /* 0x000fe20003f45270 */
[----:B------:R-:W-:-:S12]  /*0630*/  @!P0 EXIT ;  /* 0x000000000000894d */ /* 0x000fd80003800000 */
[----:B0-----:R-:W0:Y:S01]  /*0640*/  LDC.64 R6, c[0x0][0x380] ;  /* 0x0000e000ff067b82 */ /* 0x001e220000000a00 */
[----:B------:R-:W-:Y:S01]  /*0650*/  @!P1 IADD3 R11, PT, PT, -R11, RZ, RZ ;  /* 0x000000ff0b0b9210 */ /* 0x000fe20007ffe1ff */
[----:B------:R-:W-:Y:S01]  /*0660*/  IMAD.IADD R9, R13, 0x1, -R5 ;  /* 0x000000010d097824 */ /* 0x000fe200078e0a05 */
[----:B------:R-:W-:Y:S02]  /*0670*/  @!P2 LOP3.LUT R11, RZ, R4, RZ, 0x33, !PT ;  /* 0x00000004ff0ba212 */ /* 0x000fe400078e33ff */
[----:B------:R-:W-:-:S03]  /*0680*/  IADD3 R12, PT, PT, R12, -R5, RZ ;  /* 0x800000050c0c7210 */ /* 0x000fc60007ffe0ff */
[----:B------:R-:W-:Y:S01]  /*0690*/  IMAD R9, R11, R2, R9 ;  /* 0x000000020b097224 */ /* 0x000fe200078e0209 */
[----:B------:R-:W1:Y:S03]  /*06a0*/  LDC.64 R4, c[0x0][0x388] ;  /* 0x0000e200ff047b82 */ /* 0x000e660000000a00 */
[----:B------:R-:W-:-:S04]  /*06b0*/  IMAD R3, R9, R3, R12 ;  /* 0x0000000309037224 */ /* 0x000fc800078e020c */
[----:B0-----:R-:W-:-:S06]  /*06c0*/  IMAD.WIDE R2, R3, 0x4, R6 ;  /* 0x0000000403027825 */ /* 0x001fcc00078e0206 */
[----:B------:R-:W2:Y:S01]  /*06d0*/  LDG.E R3, desc[UR4][R2.64] ;  /* 0x0000000402037981 */ /* 0x000ea2000c1e1900 */
[----:B-1----:R-:W-:-:S05]  /*06e0*/  IMAD.WIDE R4, R0, 0x4, R4 ;  /* 0x0000000400047825 */ /* 0x002fca00078e0204 */
[----:B--2---:R-:W-:Y:S01]  /*06f0*/  STG.E desc[UR4][R4.64], R3 ;  /* 0x0000000304007986 */ /* 0x004fe2000c101904 */
[----:B------:R-:W-:Y:S05]  /*0700*/  EXIT ;  /* 0x000000000000794d */ /* 0x000fea0003800000 */
.L_x_0:
[----:B------:R-:W-:-:S00]  /*0710*/  BRA `(.L_x_0) ;  /* 0xfffffffc00fc7947 */ /* 0x000fc0000383ffff */
[----:B------:R-:W-:-:S00]  /*0720*/  NOP ;  /* 0x0000000000007918 */ /* 0x000fc00000000000 */
        /* <DEDUP_REMOVED lines=13> */
.L_x_1:


//--------------------- .nv.shared.reserved.0     --------------------------
	.section	.nv.shared.reserved.0,"aw",@nobits
	.weak		__nv_reservedSMEM_offset_0_alias
	.size		__nv_reservedSMEM_offset_0_alias, 0, 64
	.other		__nv_reservedSMEM_offset_0_alias,@"STO_CUDA_RESERVED_SHARED STV_DEFAULT"
__nv_reservedSMEM_offset_0_alias:
	.zero		0
	.zero		64


//--------------------- .nv.constant0._Z17pad_matrix_kernelPKfPfiiii --------------------------
	.section	.nv.constant0._Z17pad_matrix_kernelPKfPfiiii,"a",@progbits
	.sectionflags	@""
	.align	4
.nv.constant0._Z17pad_matrix_kernelPKfPfiiii:
	.zero		928


//--------------------- SYMBOLS --------------------------

	.type		.nv.reservedSmem.offset0,@object
	.size		.nv.reservedSmem.offset0,0x4
